//
// Generated by NVIDIA NVVM Compiler
//
// Compiler Build ID: CL-36424714
// Cuda compilation tools, release 13.0, V13.0.88
// Based on NVVM 20.0.0
//

.version 9.0
.target sm_100
.address_size 64

	// .globl	_Z10naive_gemmPfS_S_iii

.visible .entry _Z10naive_gemmPfS_S_iii(
	.param .u64 .ptr .align 1 _Z10naive_gemmPfS_S_iii_param_0,
	.param .u64 .ptr .align 1 _Z10naive_gemmPfS_S_iii_param_1,
	.param .u64 .ptr .align 1 _Z10naive_gemmPfS_S_iii_param_2,
	.param .u32 _Z10naive_gemmPfS_S_iii_param_3,
	.param .u32 _Z10naive_gemmPfS_S_iii_param_4,
	.param .u32 _Z10naive_gemmPfS_S_iii_param_5
)
{
	.reg .pred 	%p<11>;
	.reg .b32 	%r<42>;
	.reg .b32 	%f<68>;
	.reg .b64 	%rd<40>;

	ld.param.u64 	%rd5, [_Z10naive_gemmPfS_S_iii_param_0];
	ld.param.u64 	%rd6, [_Z10naive_gemmPfS_S_iii_param_1];
	ld.param.u64 	%rd4, [_Z10naive_gemmPfS_S_iii_param_2];
	ld.param.u32 	%r22, [_Z10naive_gemmPfS_S_iii_param_3];
	ld.param.u32 	%r20, [_Z10naive_gemmPfS_S_iii_param_4];
	ld.param.u32 	%r21, [_Z10naive_gemmPfS_S_iii_param_5];
	cvta.to.global.u64 	%rd1, %rd6;
	cvta.to.global.u64 	%rd2, %rd5;
	mov.u32 	%r23, %ctaid.x;
	mov.u32 	%r24, %ntid.x;
	mov.u32 	%r25, %tid.x;
	mad.lo.s32 	%r1, %r23, %r24, %r25;
	mul.lo.s32 	%r26, %r21, %r22;
	setp.ge.s32 	%p1, %r1, %r26;
	@%p1 bra 	$L__BB0_14;
	rem.s32 	%r2, %r1, %r21;
	setp.lt.s32 	%p2, %r20, 1;
	mov.f32 	%f67, 0f00000000;
	@%p2 bra 	$L__BB0_13;
	div.s32 	%r28, %r1, %r21;
	mul.lo.s32 	%r3, %r28, %r20;
	and.b32  	%r4, %r20, 7;
	setp.lt.u32 	%p3, %r20, 8;
	mov.f32 	%f67, 0f00000000;
	mov.b32 	%r40, 0;
	@%p3 bra 	$L__BB0_5;
	and.b32  	%r40, %r20, 2147483640;
	neg.s32 	%r38, %r40;
	shl.b32 	%r7, %r21, 3;
	add.s64 	%rd3, %rd2, 16;
	mov.f32 	%f67, 0f00000000;
	mul.wide.s32 	%rd11, %r21, 4;
	mov.u32 	%r36, %r3;
	mov.u32 	%r37, %r2;
$L__BB0_4:
	.pragma "nounroll";
	mul.wide.s32 	%rd7, %r36, 4;
	add.s64 	%rd8, %rd3, %rd7;
	ld.global.f32 	%f17, [%rd8+-16];
	mul.wide.s32 	%rd9, %r37, 4;
	add.s64 	%rd10, %rd1, %rd9;
	ld.global.f32 	%f18, [%rd10];
	fma.rn.f32 	%f19, %f17, %f18, %f67;
	ld.global.f32 	%f20, [%rd8+-12];
	add.s64 	%rd12, %rd10, %rd11;
	ld.global.f32 	%f21, [%rd12];
	fma.rn.f32 	%f22, %f20, %f21, %f19;
	ld.global.f32 	%f23, [%rd8+-8];
	add.s64 	%rd13, %rd12, %rd11;
	ld.global.f32 	%f24, [%rd13];
	fma.rn.f32 	%f25, %f23, %f24, %f22;
	ld.global.f32 	%f26, [%rd8+-4];
	add.s64 	%rd14, %rd13, %rd11;
	ld.global.f32 	%f27, [%rd14];
	fma.rn.f32 	%f28, %f26, %f27, %f25;
	ld.global.f32 	%f29, [%rd8];
	add.s64 	%rd15, %rd14, %rd11;
	ld.global.f32 	%f30, [%rd15];
	fma.rn.f32 	%f31, %f29, %f30, %f28;
	ld.global.f32 	%f32, [%rd8+4];
	add.s64 	%rd16, %rd15, %rd11;
	ld.global.f32 	%f33, [%rd16];
	fma.rn.f32 	%f34, %f32, %f33, %f31;
	ld.global.f32 	%f35, [%rd8+8];
	add.s64 	%rd17, %rd16, %rd11;
	ld.global.f32 	%f36, [%rd17];
	fma.rn.f32 	%f37, %f35, %f36, %f34;
	ld.global.f32 	%f38, [%rd8+12];
	add.s64 	%rd18, %rd17, %rd11;
	ld.global.f32 	%f39, [%rd18];
	fma.rn.f32 	%f67, %f38, %f39, %f37;
	add.s32 	%r38, %r38, 8;
	add.s32 	%r37, %r37, %r7;
	add.s32 	%r36, %r36, 8;
	setp.ne.s32 	%p4, %r38, 0;
	@%p4 bra 	$L__BB0_4;
$L__BB0_5:
	setp.eq.s32 	%p5, %r4, 0;
	@%p5 bra 	$L__BB0_13;
	and.b32  	%r15, %r20, 3;
	setp.lt.u32 	%p6, %r4, 4;
	@%p6 bra 	$L__BB0_8;
	add.s32 	%r29, %r40, %r3;
	mul.wide.s32 	%rd19, %r29, 4;
	add.s64 	%rd20, %rd2, %rd19;
	ld.global.f32 	%f41, [%rd20];
	mad.lo.s32 	%r30, %r40, %r21, %r2;
	mul.wide.s32 	%rd21, %r30, 4;
	add.s64 	%rd22, %rd1, %rd21;
	ld.global.f32 	%f42, [%rd22];
	fma.rn.f32 	%f43, %f41, %f42, %f67;
	ld.global.f32 	%f44, [%rd20+4];
	mul.wide.s32 	%rd23, %r21, 4;
	add.s64 	%rd24, %rd22, %rd23;
	ld.global.f32 	%f45, [%rd24];
	fma.rn.f32 	%f46, %f44, %f45, %f43;
	ld.global.f32 	%f47, [%rd20+8];
	add.s64 	%rd25, %rd24, %rd23;
	ld.global.f32 	%f48, [%rd25];
	fma.rn.f32 	%f49, %f47, %f48, %f46;
	ld.global.f32 	%f50, [%rd20+12];
	add.s64 	%rd26, %rd25, %rd23;
	ld.global.f32 	%f51, [%rd26];
	fma.rn.f32 	%f67, %f50, %f51, %f49;
	add.s32 	%r40, %r40, 4;
$L__BB0_8:
	setp.eq.s32 	%p7, %r15, 0;
	@%p7 bra 	$L__BB0_13;
	setp.eq.s32 	%p8, %r15, 1;
	@%p8 bra 	$L__BB0_11;
	add.s32 	%r31, %r40, %r3;
	mul.wide.s32 	%rd27, %r31, 4;
	add.s64 	%rd28, %rd2, %rd27;
	ld.global.f32 	%f53, [%rd28];
	mad.lo.s32 	%r32, %r40, %r21, %r2;
	mul.wide.s32 	%rd29, %r32, 4;
	add.s64 	%rd30, %rd1, %rd29;
	ld.global.f32 	%f54, [%rd30];
	fma.rn.f32 	%f55, %f53, %f54, %f67;
	ld.global.f32 	%f56, [%rd28+4];
	mul.wide.s32 	%rd31, %r21, 4;
	add.s64 	%rd32, %rd30, %rd31;
	ld.global.f32 	%f57, [%rd32];
	fma.rn.f32 	%f67, %f56, %f57, %f55;
	add.s32 	%r40, %r40, 2;
$L__BB0_11:
	and.b32  	%r33, %r20, 1;
	setp.eq.b32 	%p9, %r33, 1;
	not.pred 	%p10, %p9;
	@%p10 bra 	$L__BB0_13;
	add.s32 	%r34, %r40, %r3;
	mul.wide.s32 	%rd33, %r34, 4;
	add.s64 	%rd34, %rd2, %rd33;
	ld.global.f32 	%f58, [%rd34];
	mad.lo.s32 	%r35, %r40, %r21, %r2;
	mul.wide.s32 	%rd35, %r35, 4;
	add.s64 	%rd36, %rd1, %rd35;
	ld.global.f32 	%f59, [%rd36];
	fma.rn.f32 	%f67, %f58, %f59, %f67;
$L__BB0_13:
	cvta.to.global.u64 	%rd37, %rd4;
	mul.wide.s32 	%rd38, %r1, 4;
	add.s64 	%rd39, %rd37, %rd38;
	st.global.f32 	[%rd39], %f67;
$L__BB0_14:
	ret;

}


// ===== COMPILED SASS (sm_100) =====

	.target	sm_100

	.elftype	@"ET_EXEC"


//--------------------- .note.nv.tkinfo           --------------------------
	.section	.note.nv.tkinfo,"",@"SHT_NOTE"
	.sectionflags	@"SHF_NOTE_NV_TKINFO"
	.tkinfo
        /*0018*/ 	.word	0x00000002
        /*0030*/ 	.string	""
        /*0030*/ 	.string	"ptxas"
        /*0030*/ 	.string	"Cuda compilation tools, release 13.0, V13.0.88"
        /*0030*/ 	.string	"Build cuda_13.0.r13.0/compiler.36424714_0"
        /*0030*/ 	.string	"-arch sm_100 -m 64 "



//--------------------- .note.nv.cuinfo           --------------------------
	.section	.note.nv.cuinfo,"",@"SHT_NOTE"
	.sectionflags	@"SHF_NOTE_NV_CUINFO"
        /*0018*/ 	.short	0x0002
        /*001a*/ 	.short	0x0064
        /*001c*/ 	.short	0x0082
	.zero		2


//--------------------- .nv.info                  --------------------------
	.section	.nv.info,"",@"SHT_CUDA_INFO"
	.align	4


	//----- nvinfo : EIATTR_REGCOUNT
	.align		4
        /*0000*/ 	.byte	0x04, 0x2f
        /*0002*/ 	.short	(.L_1 - .L_0)
	.align		4
.L_0:
        /*0004*/ 	.word	index@(_Z10naive_gemmPfS_S_iii)
        /*0008*/ 	.word	0x00000020


	//----- nvinfo : EIATTR_FRAME_SIZE
	.align		4
.L_1:
        /*000c*/ 	.byte	0x04, 0x11
        /*000e*/ 	.short	(.L_3 - .L_2)
	.align		4
.L_2:
        /*0010*/ 	.word	index@(_Z10naive_gemmPfS_S_iii)
        /*0014*/ 	.word	0x00000000


	//----- nvinfo : EIATTR_MIN_STACK_SIZE
	.align		4
.L_3:
        /*0018*/ 	.byte	0x04, 0x12
        /*001a*/ 	.short	(.L_5 - .L_4)
	.align		4
.L_4:
        /*001c*/ 	.word	index@(_Z10naive_gemmPfS_S_iii)
        /*0020*/ 	.word	0x00000000
.L_5:


//--------------------- .nv.compat                --------------------------
	.section	.nv.compat,"",@"SHT_CUDA_COMPAT_INFO"
	.align	4
        /*0000*/ 	.byte	0x02, 0x09, 0x00, 0x00, 0x02, 0x02, 0x01, 0x00, 0x02, 0x05, 0x05, 0x00, 0x03, 0x07, 0x01, 0x01
        /*0010*/ 	.byte	0x02, 0x03, 0x00, 0x00, 0x02, 0x06, 0x01, 0x00, 0x04, 0x0b, 0x08, 0x00, 0x09, 0x00, 0x00, 0x00
        /*0020*/ 	.byte	0x00, 0x00, 0x00, 0x00


//--------------------- .nv.info._Z10naive_gemmPfS_S_iii --------------------------
	.section	.nv.info._Z10naive_gemmPfS_S_iii,"",@"SHT_CUDA_INFO"
	.sectionflags	@""
	.align	4


	//----- nvinfo : EIATTR_CUDA_API_VERSION
	.align		4
        /*0000*/ 	.byte	0x04, 0x37
        /*0002*/ 	.short	(.L_7 - .L_6)
.L_6:
        /*0004*/ 	.word	0x00000082


	//----- nvinfo : EIATTR_KPARAM_INFO
	.align		4
.L_7:
        /*0008*/ 	.byte	0x04, 0x17
        /*000a*/ 	.short	(.L_9 - .L_8)
.L_8:
        /*000c*/ 	.word	0x00000000
        /*0010*/ 	.short	0x0005
        /*0012*/ 	.short	0x0020
        /*0014*/ 	.byte	0x00, 0xf0, 0x11, 0x00


	//----- nvinfo : EIATTR_KPARAM_INFO
	.align		4
.L_9:
        /*0018*/ 	.byte	0x04, 0x17
        /*001a*/ 	.short	(.L_11 - .L_10)
.L_10:
        /*001c*/ 	.word	0x00000000
        /*0020*/ 	.short	0x0004
        /*0022*/ 	.short	0x001c
        /*0024*/ 	.byte	0x00, 0xf0, 0x11, 0x00


	//----- nvinfo : EIATTR_KPARAM_INFO
	.align		4
.L_11:
        /*0028*/ 	.byte	0x04, 0x17
        /*002a*/ 	.short	(.L_13 - .L_12)
.L_12:
        /*002c*/ 	.word	0x00000000
        /*0030*/ 	.short	0x0003
        /*0032*/ 	.short	0x0018
        /*0034*/ 	.byte	0x00, 0xf0, 0x11, 0x00


	//----- nvinfo : EIATTR_KPARAM_INFO
	.align		4
.L_13:
        /*0038*/ 	.byte	0x04, 0x17
        /*003a*/ 	.short	(.L_15 - .L_14)
.L_14:
        /*003c*/ 	.word	0x00000000
        /*0040*/ 	.short	0x0002
        /*0042*/ 	.short	0x0010
        /*0044*/ 	.byte	0x00, 0xf5, 0x21, 0x00


	//----- nvinfo : EIATTR_KPARAM_INFO
	.align		4
.L_15:
        /*0048*/ 	.byte	0x04, 0x17
        /*004a*/ 	.short	(.L_17 - .L_16)
.L_16:
        /*004c*/ 	.word	0x00000000
        /*0050*/ 	.short	0x0001
        /*0052*/ 	.short	0x0008
        /*0054*/ 	.byte	0x00, 0xf5, 0x21, 0x00


	//----- nvinfo : EIATTR_KPARAM_INFO
	.align		4
.L_17:
        /*0058*/ 	.byte	0x04, 0x17
        /*005a*/ 	.short	(.L_19 - .L_18)
.L_18:
        /*005c*/ 	.word	0x00000000
        /*0060*/ 	.short	0x0000
        /*0062*/ 	.short	0x0000
        /*0064*/ 	.byte	0x00, 0xf5, 0x21, 0x00


	//----- nvinfo : EIATTR_SPARSE_MMA_MASK
	.align		4
.L_19:
        /*0068*/ 	.byte	0x03, 0x50
        /*006a*/ 	.short	0x0000


	//----- nvinfo : EIATTR_MAXREG_COUNT
	.align		4
        /*006c*/ 	.byte	0x03, 0x1b
        /*006e*/ 	.short	0x00ff


	//----- nvinfo : EIATTR_MERCURY_ISA_VERSION
	.align		4
        /*0070*/ 	.byte	0x03, 0x5f
        /*0072*/ 	.short	0x0101


	//----- nvinfo : EIATTR_VRC_CTA_INIT_COUNT
	.align		4
        /*0074*/ 	.byte	0x02, 0x4a
	.zero		1
	.zero		1


	//----- nvinfo : EIATTR_EXIT_INSTR_OFFSETS
	.align		4
        /*0078*/ 	.byte	0x04, 0x1c
        /*007a*/ 	.short	(.L_21 - .L_20)


	//   ....[0]....
.L_20:
        /*007c*/ 	.word	0x00000090


	//   ....[1]....
        /*0080*/ 	.word	0x000009e0


	//----- nvinfo : EIATTR_CBANK_PARAM_SIZE
	.align		4
.L_21:
        /*0084*/ 	.byte	0x03, 0x19
        /*0086*/ 	.short	0x0024


	//----- nvinfo : EIATTR_PARAM_CBANK
	.align		4
        /*0088*/ 	.byte	0x04, 0x0a
        /*008a*/ 	.short	(.L_23 - .L_22)
	.align		4
.L_22:
        /*008c*/ 	.word	index@(.nv.constant0._Z10naive_gemmPfS_S_iii)
        /*0090*/ 	.short	0x0380
        /*0092*/ 	.short	0x0024


	//----- nvinfo : EIATTR_SW_WAR
	.align		4
.L_23:
        /*0094*/ 	.byte	0x04, 0x36
        /*0096*/ 	.short	(.L_25 - .L_24)
.L_24:
        /*0098*/ 	.word	0x00000008
.L_25:


//--------------------- .nv.callgraph             --------------------------
	.section	.nv.callgraph,"",@"SHT_CUDA_CALLGRAPH"
	.align	4
	.sectionentsize	8
	.align		4
        /*0000*/ 	.word	0x00000000
	.align		4
        /*0004*/ 	.word	0xffffffff
	.align		4
        /*0008*/ 	.word	0x00000000
	.align		4
        /*000c*/ 	.word	0xfffffffe
	.align		4
        /*0010*/ 	.word	0x00000000
	.align		4
        /*0014*/ 	.word	0xfffffffd
	.align		4
        /*0018*/ 	.word	0x00000000
	.align		4
        /*001c*/ 	.word	0xfffffffc


//--------------------- .text._Z10naive_gemmPfS_S_iii --------------------------
	.section	.text._Z10naive_gemmPfS_S_iii,"ax",@progbits
	.align	128
        .global         _Z10naive_gemmPfS_S_iii
        .type           _Z10naive_gemmPfS_S_iii,@function
        .size           _Z10naive_gemmPfS_S_iii,(.L_x_5 - _Z10naive_gemmPfS_S_iii)
        .other          _Z10naive_gemmPfS_S_iii,@"STO_CUDA_ENTRY STV_DEFAULT"
_Z10naive_gemmPfS_S_iii:
.text._Z10naive_gemmPfS_S_iii:
[----:B------:R-:W-:Y:S01]  /*0000*/  LDC R1, c[0x0][0x37c] ;  /* 0x0000df00ff017b82 */ /* 0x000fe20000000800 */
[----:B------:R-:W0:Y:S07]  /*0010*/  S2R R3, SR_TID.X ;  /* 0x0000000000037919 */ /* 0x000e2e0000002100 */
[----:B------:R-:W0:Y:S01]  /*0020*/  S2UR UR4, SR_CTAID.X ;  /* 0x00000000000479c3 */ /* 0x000e220000002500 */
[----:B------:R-:W1:Y:S07]  /*0030*/  LDCU UR5, c[0x0][0x398] ;  /* 0x00007300ff0577ac */ /* 0x000e6e0008000800 */
[----:B------:R-:W0:Y:S08]  /*0040*/  LDC R0, c[0x0][0x360] ;  /* 0x0000d800ff007b82 */ /* 0x000e300000000800 */
[----:B------:R-:W1:Y:S01]  /*0050*/  LDC R15, c[0x0][0x3a0] ;  /* 0x0000e800ff0f7b82 */ /* 0x000e620000000800 */
[----:B0-----:R-:W-:-:S02]  /*0060*/  IMAD R0, R0, UR4, R3 ;  /* 0x0000000400007c24 */ /* 0x001fc4000f8e0203 */
[----:B-1----:R-:W-:-:S05]  /*0070*/  IMAD R3, R15, UR5, RZ ;  /* 0x000000050f037c24 */ /* 0x002fca000f8e02ff */
[----:B------:R-:W-:-:S13]  /*0080*/  ISETP.GE.AND P0, PT, R0, R3, PT ;  /* 0x000000030000720c */ /* 0x000fda0003f06270 */
[----:B------:R-:W-:Y:S05]  /*0090*/  @P0 EXIT ;  /* 0x000000000000094d */ /* 0x000fea0003800000 */
[----:B------:R-:W-:Y:S01]  /*00a0*/  IABS R7, R15 ;  /* 0x0000000f00077213 */ /* 0x000fe20000000000 */
[----:B------:R-:W0:Y:S01]  /*00b0*/  LDC R14, c[0x0][0x39c] ;  /* 0x0000e700ff0e7b82 */ /* 0x000e220000000800 */
[----:B------:R-:W-:Y:S01]  /*00c0*/  ISETP.GE.AND P2, PT, R0, RZ, PT ;  /* 0x000000ff0000720c */ /* 0x000fe20003f46270 */
[----:B------:R-:W1:Y:S01]  /*00d0*/  LDCU.64 UR6, c[0x0][0x358] ;  /* 0x00006b00ff0677ac */ /* 0x000e620008000a00 */
[----:B------:R-:W2:Y:S01]  /*00e0*/  I2F.RP R4, R7 ;  /* 0x0000000700047306 */ /* 0x000ea20000209400 */
[----:B------:R-:W-:-:S07]  /*00f0*/  MOV R26, RZ ;  /* 0x000000ff001a7202 */ /* 0x000fce0000000f00 */
[----:B--2---:R-:W2:Y:S01]  /*0100*/  MUFU.RCP R4, R4 ;  /* 0x0000000400047308 */ /* 0x004ea20000001000 */
[----:B0-----:R-:W-:Y:S02]  /*0110*/  ISETP.GE.AND P3, PT, R14, 0x1, PT ;  /* 0x000000010e00780c */ /* 0x001fe40003f66270 */
[----:B--2---:R-:W-:-:S05]  /*0120*/  IADD3 R2, PT, PT, R4, 0xffffffe, RZ ;  /* 0x0ffffffe04027810 */ /* 0x004fca0007ffe0ff */
[----:B------:R0:W2:Y:S02]  /*0130*/  F2I.FTZ.U32.TRUNC.NTZ R3, R2 ;  /* 0x0000000200037305 */ /* 0x0000a4000021f000 */
[----:B0-----:R-:W-:Y:S01]  /*0140*/  HFMA2 R2, -RZ, RZ, 0, 0 ;  /* 0x00000000ff027431 */ /* 0x001fe200000001ff */
[----:B--2---:R-:W-:-:S05]  /*0150*/  IADD3 R6, PT, PT, RZ, -R3, RZ ;  /* 0x80000003ff067210 */ /* 0x004fca0007ffe0ff */
[----:B------:R-:W-:Y:S01]  /*0160*/  IMAD R5, R6, R7, RZ ;  /* 0x0000000706057224 */ /* 0x000fe200078e02ff */
[----:B------:R-:W-:-:S03]  /*0170*/  IABS R6, R0 ;  /* 0x0000000000067213 */ /* 0x000fc60000000000 */
[----:B------:R-:W-:-:S06]  /*0180*/  IMAD.HI.U32 R3, R3, R5, R2 ;  /* 0x0000000503037227 */ /* 0x000fcc00078e0002 */
[----:B------:R-:W-:-:S05]  /*0190*/  IMAD.HI.U32 R3, R3, R6, RZ ;  /* 0x0000000603037227 */ /* 0x000fca00078e00ff */
[----:B------:R-:W-:-:S05]  /*01a0*/  IADD3 R4, PT, PT, -R3, RZ, RZ ;  /* 0x000000ff03047210 */ /* 0x000fca0007ffe1ff */
[----:B------:R-:W-:-:S05]  /*01b0*/  IMAD R4, R7, R4, R6 ;  /* 0x0000000407047224 */ /* 0x000fca00078e0206 */
[----:B------:R-:W-:-:S13]  /*01c0*/  ISETP.GT.U32.AND P0, PT, R7, R4, PT ;  /* 0x000000040700720c */ /* 0x000fda0003f04070 */
[----:B------:R-:W-:-:S04]  /*01d0*/  @!P0 IADD3 R4, PT, PT, R4, -R7, RZ ;  /* 0x8000000704048210 */ /* 0x000fc80007ffe0ff */
[----:B------:R-:W-:Y:S01]  /*01e0*/  ISETP.GT.U32.AND P1, PT, R7, R4, PT ;  /* 0x000000040700720c */ /* 0x000fe20003f24070 */
[----:B------:R-:W-:-:S05]  /*01f0*/  IMAD.IADD R5, R4, 0x1, -R7 ;  /* 0x0000000104057824 */ /* 0x000fca00078e0a07 */
[----:B------:R-:W-:-:S04]  /*0200*/  SEL R5, R5, R4, !P1 ;  /* 0x0000000405057207 */ /* 0x000fc80004800000 */
[----:B------:R-:W-:Y:S01]  /*0210*/  @!P2 IADD3 R5, PT, PT, -R5, RZ, RZ ;  /* 0x000000ff0505a210 */ /* 0x000fe20007ffe1ff */
[----:B-1----:R-:W-:Y:S06]  /*0220*/  @!P3 BRA `(.L_x_0) ;  /* 0x0000000400e0b947 */ /* 0x002fec0003800000 */
[----:B------:R-:W-:Y:S02]  /*0230*/  ISETP.GE.U32.AND P1, PT, R4, R7, PT ;  /* 0x000000070400720c */ /* 0x000fe40003f26070 */
[-C--:B------:R-:W-:Y:S02]  /*0240*/  LOP3.LUT R2, R0, R15.reuse, RZ, 0x3c, !PT ;  /* 0x0000000f00027212 */ /* 0x080fe400078e3cff */
[----:B------:R-:W-:Y:S02]  /*0250*/  @!P0 IADD3 R3, PT, PT, R3, 0x1, RZ ;  /* 0x0000000103038810 */ /* 0x000fe40007ffe0ff */
[----:B------:R-:W-:Y:S02]  /*0260*/  ISETP.GE.AND P2, PT, R2, RZ, PT ;  /* 0x000000ff0200720c */ /* 0x000fe40003f46270 */
[----:B------:R-:W-:Y:S02]  /*0270*/  ISETP.NE.AND P0, PT, R15, RZ, PT ;  /* 0x000000ff0f00720c */ /* 0x000fe40003f05270 */
[----:B------:R-:W-:-:S02]  /*0280*/  LOP3.LUT R18, RZ, R15, RZ, 0x33, !PT ;  /* 0x0000000fff127212 */ /* 0x000fc400078e33ff */
[C---:B------:R-:W-:Y:S02]  /*0290*/  LOP3.LUT R25, R14.reuse, 0x7, RZ, 0xc0, !PT ;  /* 0x000000070e197812 */ /* 0x040fe400078ec0ff */
[----:B------:R-:W-:Y:S02]  /*02a0*/  @P1 IADD3 R3, PT, PT, R3, 0x1, RZ ;  /* 0x0000000103031810 */ /* 0x000fe40007ffe0ff */
[----:B------:R-:W-:Y:S02]  /*02b0*/  ISETP.GE.U32.AND P1, PT, R14, 0x8, PT ;  /* 0x000000080e00780c */ /* 0x000fe40003f26070 */
[----:B------:R-:W-:Y:S01]  /*02c0*/  MOV R26, RZ ;  /* 0x000000ff001a7202 */ /* 0x000fe20000000f00 */
[----:B------:R-:W-:Y:S01]  /*02d0*/  @!P2 IMAD.MOV R3, RZ, RZ, -R3 ;  /* 0x000000ffff03a224 */ /* 0x000fe200078e0a03 */
[----:B------:R-:W-:Y:S02]  /*02e0*/  ISETP.NE.AND P2, PT, R25, RZ, PT ;  /* 0x000000ff1900720c */ /* 0x000fe40003f45270 */
[----:B------:R-:W-:-:S02]  /*02f0*/  MOV R17, RZ ;  /* 0x000000ff00117202 */ /* 0x000fc40000000f00 */
[C---:B------:R-:W-:Y:S02]  /*0300*/  SEL R3, R18.reuse, R3, !P0 ;  /* 0x0000000312037207 */ /* 0x040fe40004000000 */
[----:B------:R-:W-:-:S03]  /*0310*/  SEL R18, R18, R5, !P0 ;  /* 0x0000000512127207 */ /* 0x000fc60004000000 */
[----:B------:R-:W-:Y:S01]  /*0320*/  IMAD R20, R3, R14, RZ ;  /* 0x0000000e03147224 */ /* 0x000fe200078e02ff */
[----:B------:R-:W-:Y:S06]  /*0330*/  @!P1 BRA `(.L_x_1) ;  /* 0x0000000000c49947 */ /* 0x000fec0003800000 */
[----:B------:R-:W0:Y:S01]  /*0340*/  LDCU.64 UR4, c[0x0][0x380] ;  /* 0x00007000ff0477ac */ /* 0x000e220008000a00 */
[----:B------:R-:W-:Y:S01]  /*0350*/  LOP3.LUT R17, R14, 0x7ffffff8, RZ, 0xc0, !PT ;  /* 0x7ffffff80e117812 */ /* 0x000fe200078ec0ff */
[----:B------:R-:W-:Y:S01]  /*0360*/  HFMA2 R26, -RZ, RZ, 0, 0 ;  /* 0x00000000ff1a7431 */ /* 0x000fe200000001ff */
[----:B------:R-:W-:Y:S01]  /*0370*/  MOV R16, R20 ;  /* 0x0000001400107202 */ /* 0x000fe20000000f00 */
[----:B------:R-:W-:Y:S01]  /*0380*/  IMAD.MOV.U32 R22, RZ, RZ, R18 ;  /* 0x000000ffff167224 */ /* 0x000fe200078e0012 */
[----:B------:R-:W-:Y:S01]  /*0390*/  IADD3 R19, PT, PT, -R17, RZ, RZ ;  /* 0x000000ff11137210 */ /* 0x000fe20007ffe1ff */
[----:B0-----:R-:W-:-:S04]  /*03a0*/  UIADD3 UR4, UP0, UPT, UR4, 0x10, URZ ;  /* 0x0000001004047890 */ /* 0x001fc8000ff1e0ff */
[----:B------:R-:W-:-:S12]  /*03b0*/  UIADD3.X UR5, UPT, UPT, URZ, UR5, URZ, UP0, !UPT ;  /* 0x00000005ff057290 */ /* 0x000fd800087fe4ff */
.L_x_2:
[----:B------:R-:W0:Y:S01]  /*03c0*/  LDC.64 R12, c[0x0][0x388] ;  /* 0x0000e200ff0c7b82 */ /* 0x000e220000000a00 */
[----:B------:R-:W-:Y:S02]  /*03d0*/  MOV R2, UR4 ;  /* 0x0000000400027c02 */ /* 0x000fe40008000f00 */
[----:B------:R-:W-:-:S03]  /*03e0*/  MOV R3, UR5 ;  /* 0x0000000500037c02 */ /* 0x000fc60008000f00 */
[----:B------:R-:W-:-:S05]  /*03f0*/  IMAD.WIDE R2, R16, 0x4, R2 ;  /* 0x0000000410027825 */ /* 0x000fca00078e0202 */
[----:B------:R-:W2:Y:S04]  /*0400*/  LDG.E R21, desc[UR6][R2.64+-0x10] ;  /* 0xfffff00602157981 */ /* 0x000ea8000c1e1900 */
[----:B------:R-:W3:Y:S04]  /*0410*/  LDG.E R23, desc[UR6][R2.64+-0xc] ;  /* 0xfffff40602177981 */ /* 0x000ee8000c1e1900 */
[----:B------:R-:W4:Y:S01]  /*0420*/  LDG.E R29, desc[UR6][R2.64+-0x8] ;  /* 0xfffff806021d7981 */ /* 0x000f22000c1e1900 */
[----:B0-----:R-:W-:-:S05]  /*0430*/  IMAD.WIDE R12, R22, 0x4, R12 ;  /* 0x00000004160c7825 */ /* 0x001fca00078e020c */
[----:B------:R0:W2:Y:S01]  /*0440*/  LDG.E R24, desc[UR6][R12.64] ;  /* 0x000000060c187981 */ /* 0x0000a2000c1e1900 */
[----:B------:R-:W-:-:S04]  /*0450*/  IMAD.WIDE R10, R15, 0x4, R12 ;  /* 0x000000040f0a7825 */ /* 0x000fc800078e020c */
[C---:B------:R-:W-:Y:S02]  /*0460*/  IMAD.WIDE R4, R15.reuse, 0x4, R10 ;  /* 0x000000040f047825 */ /* 0x040fe400078e020a */
[----:B------:R-:W3:Y:S02]  /*0470*/  LDG.E R10, desc[UR6][R10.64] ;  /* 0x000000060a0a7981 */ /* 0x000ee4000c1e1900 */
[C---:B------:R-:W-:Y:S02]  /*0480*/  IMAD.WIDE R6, R15.reuse, 0x4, R4 ;  /* 0x000000040f067825 */ /* 0x040fe400078e0204 */
[----:B------:R1:W4:Y:S02]  /*0490*/  LDG.E R28, desc[UR6][R4.64] ;  /* 0x00000006041c7981 */ /* 0x000324000c1e1900 */
[C---:B------:R-:W-:Y:S02]  /*04a0*/  IMAD.WIDE R8, R15.reuse, 0x4, R6 ;  /* 0x000000040f087825 */ /* 0x040fe400078e0206 */
[----:B------:R-:W5:Y:S02]  /*04b0*/  LDG.E R6, desc[UR6][R6.64] ;  /* 0x0000000606067981 */ /* 0x000f64000c1e1900 */
[----:B0-----:R-:W-:-:S05]  /*04c0*/  IMAD.WIDE R12, R15, 0x4, R8 ;  /* 0x000000040f0c7825 */ /* 0x001fca00078e0208 */
[----:B------:R-:W5:Y:S04]  /*04d0*/  LDG.E R11, desc[UR6][R12.64] ;  /* 0x000000060c0b7981 */ /* 0x000f68000c1e1900 */
[----:B------:R-:W5:Y:S04]  /*04e0*/  LDG.E R7, desc[UR6][R8.64] ;  /* 0x0000000608077981 */ /* 0x000f68000c1e1900 */
[----:B------:R-:W5:Y:S04]  /*04f0*/  LDG.E R9, desc[UR6][R2.64+-0x4] ;  /* 0xfffffc0602097981 */ /* 0x000f68000c1e1900 */
[----:B------:R-:W5:Y:S01]  /*0500*/  LDG.E R8, desc[UR6][R2.64+0x8] ;  /* 0x0000080602087981 */ /* 0x000f62000c1e1900 */
[----:B--2---:R-:W-:Y:S01]  /*0510*/  FFMA R24, R21, R24, R26 ;  /* 0x0000001815187223 */ /* 0x004fe2000000001a */
[----:B------:R-:W-:-:S02]  /*0520*/  IMAD.WIDE R26, R15, 0x4, R12 ;  /* 0x000000040f1a7825 */ /* 0x000fc400078e020c */
[----:B------:R-:W2:Y:S04]  /*0530*/  LDG.E R21, desc[UR6][R2.64] ;  /* 0x0000000602157981 */ /* 0x000ea8000c1e1900 */
[----:B------:R-:W2:Y:S01]  /*0540*/  LDG.E R12, desc[UR6][R2.64+0x4] ;  /* 0x00000406020c7981 */ /* 0x000ea2000c1e1900 */
[----:B-1----:R-:W-:-:S03]  /*0550*/  IMAD.WIDE R4, R15, 0x4, R26 ;  /* 0x000000040f047825 */ /* 0x002fc600078e021a */
[----:B------:R-:W2:Y:S04]  /*0560*/  LDG.E R13, desc[UR6][R2.64+0xc] ;  /* 0x00000c06020d7981 */ /* 0x000ea8000c1e1900 */
[----:B------:R-:W2:Y:S04]  /*0570*/  LDG.E R4, desc[UR6][R4.64] ;  /* 0x0000000604047981 */ /* 0x000ea8000c1e1900 */
[----:B------:R-:W2:Y:S01]  /*0580*/  LDG.E R3, desc[UR6][R26.64] ;  /* 0x000000061a037981 */ /* 0x000ea2000c1e1900 */
[----:B---3--:R-:W-:Y:S01]  /*0590*/  FFMA R10, R23, R10, R24 ;  /* 0x0000000a170a7223 */ /* 0x008fe20000000018 */
[----:B------:R-:W-:-:S03]  /*05a0*/  IADD3 R19, PT, PT, R19, 0x8, RZ ;  /* 0x0000000813137810 */ /* 0x000fc60007ffe0ff */
[----:B----4-:R-:W-:Y:S01]  /*05b0*/  FFMA R10, R29, R28, R10 ;  /* 0x0000001c1d0a7223 */ /* 0x010fe2000000000a */
[----:B------:R-:W-:Y:S01]  /*05c0*/  ISETP.NE.AND P0, PT, R19, RZ, PT ;  /* 0x000000ff1300720c */ /* 0x000fe20003f05270 */
[----:B------:R-:W-:Y:S01]  /*05d0*/  VIADD R16, R16, 0x8 ;  /* 0x0000000810107836 */ /* 0x000fe20000000000 */
[----:B------:R-:W-:Y:S01]  /*05e0*/  LEA R22, R15, R22, 0x3 ;  /* 0x000000160f167211 */ /* 0x000fe200078e18ff */
[----:B-----5:R-:W-:-:S04]  /*05f0*/  FFMA R6, R9, R6, R10 ;  /* 0x0000000609067223 */ /* 0x020fc8000000000a */
[----:B--2---:R-:W-:-:S04]  /*0600*/  FFMA R7, R21, R7, R6 ;  /* 0x0000000715077223 */ /* 0x004fc80000000006 */
[----:B------:R-:W-:-:S04]  /*0610*/  FFMA R7, R12, R11, R7 ;  /* 0x0000000b0c077223 */ /* 0x000fc80000000007 */
[----:B------:R-:W-:-:S04]  /*0620*/  FFMA R8, R8, R3, R7 ;  /* 0x0000000308087223 */ /* 0x000fc80000000007 */
[----:B------:R-:W-:Y:S01]  /*0630*/  FFMA R26, R13, R4, R8 ;  /* 0x000000040d1a7223 */ /* 0x000fe20000000008 */
[----:B------:R-:W-:Y:S06]  /*0640*/  @P0 BRA `(.L_x_2) ;  /* 0xfffffffc005c0947 */ /* 0x000fec000383ffff */
.L_x_1:
[----:B------:R-:W-:Y:S05]  /*0650*/  @!P2 BRA `(.L_x_0) ;  /* 0x0000000000d4a947 */ /* 0x000fea0003800000 */
[----:B------:R-:W-:Y:S02]  /*0660*/  ISETP.GE.U32.AND P0, PT, R25, 0x4, PT ;  /* 0x000000041900780c */ /* 0x000fe40003f06070 */
[----:B------:R-:W-:-:S04]  /*0670*/  LOP3.LUT R12, R14, 0x3, RZ, 0xc0, !PT ;  /* 0x000000030e0c7812 */ /* 0x000fc800078ec0ff */
[----:B------:R-:W-:-:S07]  /*0680*/  ISETP.NE.AND P1, PT, R12, RZ, PT ;  /* 0x000000ff0c00720c */ /* 0x000fce0003f25270 */
[----:B------:R-:W-:Y:S06]  /*0690*/  @!P0 BRA `(.L_x_3) ;  /* 0x0000000000588947 */ /* 0x000fec0003800000 */
[----:B------:R-:W0:Y:S01]  /*06a0*/  LDC.64 R8, c[0x0][0x388] ;  /* 0x0000e200ff087b82 */ /* 0x000e220000000a00 */
[----:B------:R-:W-:Y:S01]  /*06b0*/  IMAD R7, R17, R15, R18 ;  /* 0x0000000f11077224 */ /* 0x000fe200078e0212 */
[----:B------:R-:W-:-:S06]  /*06c0*/  IADD3 R5, PT, PT, R20, R17, RZ ;  /* 0x0000001114057210 */ /* 0x000fcc0007ffe0ff */
[----:B------:R-:W1:Y:S01]  /*06d0*/  LDC.64 R2, c[0x0][0x380] ;  /* 0x0000e000ff027b82 */ /* 0x000e620000000a00 */
[----:B0-----:R-:W-:-:S04]  /*06e0*/  IMAD.WIDE R8, R7, 0x4, R8 ;  /* 0x0000000407087825 */ /* 0x001fc800078e0208 */
[----:B------:R-:W-:Y:S02]  /*06f0*/  IMAD.WIDE R10, R15, 0x4, R8 ;  /* 0x000000040f0a7825 */ /* 0x000fe400078e0208 */
[----:B------:R-:W2:Y:S02]  /*0700*/  LDG.E R8, desc[UR6][R8.64] ;  /* 0x0000000608087981 */ /* 0x000ea4000c1e1900 */
[----:B-1----:R-:W-:-:S04]  /*0710*/  IMAD.WIDE R2, R5, 0x4, R2 ;  /* 0x0000000405027825 */ /* 0x002fc800078e0202 */
[C---:B------:R-:W-:Y:S01]  /*0720*/  IMAD.WIDE R4, R15.reuse, 0x4, R10 ;  /* 0x000000040f047825 */ /* 0x040fe200078e020a */
[----:B------:R-:W2:Y:S04]  /*0730*/  LDG.E R13, desc[UR6][R2.64] ;  /* 0x00000006020d7981 */ /* 0x000ea8000c1e1900 */
[----:B------:R-:W3:Y:S01]  /*0740*/  LDG.E R10, desc[UR6][R10.64] ;  /* 0x000000060a0a7981 */ /* 0x000ee2000c1e1900 */
[----:B------:R-:W-:-:S03]  /*0750*/  IMAD.WIDE R6, R15, 0x4, R4 ;  /* 0x000000040f067825 */ /* 0x000fc600078e0204 */
[----:B------:R-:W3:Y:S04]  /*0760*/  LDG.E R16, desc[UR6][R2.64+0x4] ;  /* 0x0000040602107981 */ /* 0x000ee8000c1e1900 */
[----:B------:R-:W4:Y:S04]  /*0770*/  LDG.E R19, desc[UR6][R4.64] ;  /* 0x0000000604137981 */ /* 0x000f28000c1e1900 */
[----:B------:R-:W4:Y:S04]  /*0780*/  LDG.E R22, desc[UR6][R2.64+0x8] ;  /* 0x0000080602167981 */ /* 0x000f28000c1e1900 */
[----:B------:R-:W5:Y:S04]  /*0790*/  LDG.E R24, desc[UR6][R2.64+0xc] ;  /* 0x00000c0602187981 */ /* 0x000f68000c1e1900 */
[----:B------:R-:W5:Y:S01]  /*07a0*/  LDG.E R6, desc[UR6][R6.64] ;  /* 0x0000000606067981 */ /* 0x000f62000c1e1900 */
[----:B------:R-:W-:Y:S01]  /*07b0*/  IADD3 R17, PT, PT, R17, 0x4, RZ ;  /* 0x0000000411117810 */ /* 0x000fe20007ffe0ff */
[----:B--2---:R-:W-:-:S04]  /*07c0*/  FFMA R13, R13, R8, R26 ;  /* 0x000000080d0d7223 */ /* 0x004fc8000000001a */
[----:B---3--:R-:W-:-:S04]  /*07d0*/  FFMA R13, R16, R10, R13 ;  /* 0x0000000a100d7223 */ /* 0x008fc8000000000d */
[----:B----4-:R-:W-:-:S04]  /*07e0*/  FFMA R13, R22, R19, R13 ;  /* 0x00000013160d7223 */ /* 0x010fc8000000000d */
[----:B-----5:R-:W-:-:S07]  /*07f0*/  FFMA R26, R24, R6, R13 ;  /* 0x00000006181a7223 */ /* 0x020fce000000000d */
.L_x_3:
[----:B------:R-:W-:Y:S05]  /*0800*/  @!P1 BRA `(.L_x_0) ;  /* 0x0000000000689947 */ /* 0x000fea0003800000 */
[----:B------:R-:W0:Y:S01]  /*0810*/  LDC.64 R8, c[0x0][0x388] ;  /* 0x0000e200ff087b82 */ /* 0x000e220000000a00 */
[----:B------:R-:W-:Y:S02]  /*0820*/  ISETP.NE.AND P0, PT, R12, 0x1, PT ;  /* 0x000000010c00780c */ /* 0x000fe40003f05270 */
[----:B------:R-:W-:-:S04]  /*0830*/  LOP3.LUT R14, R14, 0x1, RZ, 0xc0, !PT ;  /* 0x000000010e0e7812 */ /* 0x000fc800078ec0ff */
[----:B------:R-:W-:Y:S01]  /*0840*/  ISETP.NE.U32.AND P1, PT, R14, 0x1, PT ;  /* 0x000000010e00780c */ /* 0x000fe20003f25070 */
[----:B------:R-:W1:Y:S06]  /*0850*/  LDC.64 R6, c[0x0][0x380] ;  /* 0x0000e000ff067b82 */ /* 0x000e6c0000000a00 */
[C---:B------:R-:W-:Y:S01]  /*0860*/  @P0 IMAD R13, R17.reuse, R15, R18 ;  /* 0x0000000f110d0224 */ /* 0x040fe200078e0212 */
[----:B------:R-:W-:Y:S01]  /*0870*/  @P0 IADD3 R11, PT, PT, R20, R17, RZ ;  /* 0x00000011140b0210 */ /* 0x000fe20007ffe0ff */
[----:B------:R-:W2:Y:S01]  /*0880*/  LDC.64 R4, c[0x0][0x380] ;  /* 0x0000e000ff047b82 */ /* 0x000ea20000000a00 */
[----:B------:R-:W-:-:S07]  /*0890*/  @P0 IADD3 R17, PT, PT, R17, 0x2, RZ ;  /* 0x0000000211110810 */ /* 0x000fce0007ffe0ff */
[----:B------:R-:W3:Y:S01]  /*08a0*/  LDC.64 R2, c[0x0][0x388] ;  /* 0x0000e200ff027b82 */ /* 0x000ee20000000a00 */
[----:B0-----:R-:W-:Y:S01]  /*08b0*/  @P0 IMAD.WIDE R8, R13, 0x4, R8 ;  /* 0x000000040d080825 */ /* 0x001fe200078e0208 */
[----:B------:R-:W-:-:S03]  /*08c0*/  @!P1 IADD3 R13, PT, PT, R20, R17, RZ ;  /* 0x00000011140d9210 */ /* 0x000fc60007ffe0ff */
[----:B------:R-:W-:Y:S01]  /*08d0*/  @!P1 IMAD R17, R17, R15, R18 ;  /* 0x0000000f11119224 */ /* 0x000fe200078e0212 */
[----:B------:R-:W4:Y:S01]  /*08e0*/  @P0 LDG.E R12, desc[UR6][R8.64] ;  /* 0x00000006080c0981 */ /* 0x000f22000c1e1900 */
[----:B-1----:R-:W-:-:S04]  /*08f0*/  @P0 IMAD.WIDE R6, R11, 0x4, R6 ;  /* 0x000000040b060825 */ /* 0x002fc800078e0206 */
[----:B------:R-:W-:Y:S01]  /*0900*/  @P0 IMAD.WIDE R10, R15, 0x4, R8 ;  /* 0x000000040f0a0825 */ /* 0x000fe200078e0208 */
[----:B------:R-:W5:Y:S04]  /*0910*/  @P0 LDG.E R19, desc[UR6][R6.64+0x4] ;  /* 0x0000040606130981 */ /* 0x000f68000c1e1900 */
[----:B------:R-:W4:Y:S01]  /*0920*/  @P0 LDG.E R15, desc[UR6][R6.64] ;  /* 0x00000006060f0981 */ /* 0x000f22000c1e1900 */
[----:B--2---:R-:W-:-:S03]  /*0930*/  @!P1 IMAD.WIDE R4, R13, 0x4, R4 ;  /* 0x000000040d049825 */ /* 0x004fc600078e0204 */
[----:B------:R-:W5:Y:S01]  /*0940*/  @P0 LDG.E R10, desc[UR6][R10.64] ;  /* 0x000000060a0a0981 */ /* 0x000f62000c1e1900 */
[----:B---3--:R-:W-:-:S03]  /*0950*/  @!P1 IMAD.WIDE R2, R17, 0x4, R2 ;  /* 0x0000000411029825 */ /* 0x008fc600078e0202 */
[----:B------:R-:W2:Y:S04]  /*0960*/  @!P1 LDG.E R5, desc[UR6][R4.64] ;  /* 0x0000000604059981 */ /* 0x000ea8000c1e1900 */
[----:B------:R-:W2:Y:S01]  /*0970*/  @!P1 LDG.E R2, desc[UR6][R2.64] ;  /* 0x0000000602029981 */ /* 0x000ea2000c1e1900 */
[----:B----4-:R-:W-:-:S04]  /*0980*/  @P0 FFMA R12, R15, R12, R26 ;  /* 0x0000000c0f0c0223 */ /* 0x010fc8000000001a */
[----:B-----5:R-:W-:-:S04]  /*0990*/  @P0 FFMA R26, R19, R10, R12 ;  /* 0x0000000a131a0223 */ /* 0x020fc8000000000c */
[----:B--2---:R-:W-:-:S07]  /*09a0*/  @!P1 FFMA R26, R5, R2, R26 ;  /* 0x00000002051a9223 */ /* 0x004fce000000001a */
.L_x_0:
[----:B------:R-:W0:Y:S02]  /*09b0*/  LDC.64 R2, c[0x0][0x390] ;  /* 0x0000e400ff027b82 */ /* 0x000e240000000a00 */
[----:B0-----:R-:W-:-:S05]  /*09c0*/  IMAD.WIDE R2, R0, 0x4, R2 ;  /* 0x0000000400027825 */ /* 0x001fca00078e0202 */
[----:B------:R-:W-:Y:S01]  /*09d0*/  STG.E desc[UR6][R2.64], R26 ;  /* 0x0000001a02007986 */ /* 0x000fe2000c101906 */
[----:B------:R-:W-:Y:S05]  /*09e0*/  EXIT ;  /* 0x000000000000794d */ /* 0x000fea0003800000 */
.L_x_4:
[----:B------:R-:W-:-:S00]  /*09f0*/  BRA `(.L_x_4) ;  /* 0xfffffffc00fc7947 */ /* 0x000fc0000383ffff */
[----:B------:R-:W-:-:S00]  /*0a00*/  NOP ;  /* 0x0000000000007918 */ /* 0x000fc00000000000 */
[----:B------:R-:W-:-:S00]  /*0a10*/  NOP ;  /* 0x0000000000007918 */ /* 0x000fc00000000000 */
[----:B------:R-:W-:-:S00]  /*0a20*/  NOP ;  /* 0x0000000000007918 */ /* 0x000fc00000000000 */
[----:B------:R-:W-:-:S00]  /*0a30*/  NOP ;  /* 0x0000000000007918 */ /* 0x000fc00000000000 */
[----:B------:R-:W-:-:S00]  /*0a40*/  NOP ;  /* 0x0000000000007918 */ /* 0x000fc00000000000 */
[----:B------:R-:W-:-:S00]  /*0a50*/  NOP ;  /* 0x0000000000007918 */ /* 0x000fc00000000000 */
[----:B------:R-:W-:-:S00]  /*0a60*/  NOP ;  /* 0x0000000000007918 */ /* 0x000fc00000000000 */
[----:B------:R-:W-:-:S00]  /*0a70*/  NOP ;  /* 0x0000000000007918 */ /* 0x000fc00000000000 */
.L_x_5:


//--------------------- .nv.shared.reserved.0     --------------------------
	.section	.nv.shared.reserved.0,"aw",@nobits
	.weak		__nv_reservedSMEM_offset_0_alias
	.size		__nv_reservedSMEM_offset_0_alias, 0, 64
	.other		__nv_reservedSMEM_offset_0_alias,@"STO_CUDA_RESERVED_SHARED STV_DEFAULT"
__nv_reservedSMEM_offset_0_alias:
	.zero		0
	.zero		64


//--------------------- .nv.constant0._Z10naive_gemmPfS_S_iii --------------------------
	.section	.nv.constant0._Z10naive_gemmPfS_S_iii,"a",@progbits
	.sectionflags	@""
	.align	4
.nv.constant0._Z10naive_gemmPfS_S_iii:
	.zero		932


//--------------------- SYMBOLS --------------------------

	.type		.nv.reservedSmem.offset0,@object
	.size		.nv.reservedSmem.offset0,0x4
